	.headerflags	@"EF_CUDA_TEXMODE_UNIFIED EF_CUDA_64BIT_ADDRESS EF_CUDA_ACCELERATORS EF_CUDA_SM90 EF_CUDA_VIRTUAL_SM(EF_CUDA_SM90)"
	.elftype	@"ET_EXEC"


//--------------------- .nv.info                  --------------------------
	.section	.nv.info,"",@"SHT_CUDA_INFO"
	.align	4


	//----- nvinfo : EIATTR_REGCOUNT
	.align		4
        /*0000*/ 	.byte	0x04, 0x2f
        /*0002*/ 	.short	(.L_3 - .L_2)
	.align		4
.L_2:
        /*0004*/ 	.word	index@(triton_poi_fused_stack_47)
        /*0008*/ 	.word	0x00000020


	//----- nvinfo : EIATTR_MIN_STACK_SIZE
	.align		4
.L_3:
        /*000c*/ 	.byte	0x04, 0x12
        /*000e*/ 	.short	(.L_5 - .L_4)
	.align		4
.L_4:
        /*0010*/ 	.word	index@(triton_poi_fused_stack_47)
        /*0014*/ 	.word	0x00000000


	//----- nvinfo : EIATTR_FRAME_SIZE
	.align		4
.L_5:
        /*0018*/ 	.byte	0x04, 0x11
        /*001a*/ 	.short	(.L_7 - .L_6)
	.align		4
.L_6:
        /*001c*/ 	.word	index@(triton_poi_fused_stack_47)
        /*0020*/ 	.word	0x00000000


	//----- nvinfo : EIATTR_MIN_STACK_SIZE
	.align		4
.L_7:
        /*0024*/ 	.byte	0x04, 0x12
        /*0026*/ 	.short	(.L_9 - .L_8)
	.align		4
.L_8:
        /*0028*/ 	.word	index@(triton_poi_fused_stack_47)
        /*002c*/ 	.word	0x00000000
.L_9:


//--------------------- .nv.info.triton_poi_fused_stack_47 --------------------------
	.section	.nv.info.triton_poi_fused_stack_47,"",@"SHT_CUDA_INFO"
	.sectionflags	@""
	.align	4


	//----- nvinfo : EIATTR_CUDA_API_VERSION
	.align		4
        /*0000*/ 	.byte	0x04, 0x37
        /*0002*/ 	.short	(.L_11 - .L_10)
.L_10:
        /*0004*/ 	.word	0x0000007c


	//----- nvinfo : EIATTR_KPARAM_INFO
	.align		4
.L_11:
        /*0008*/ 	.byte	0x04, 0x17
        /*000a*/ 	.short	(.L_13 - .L_12)
.L_12:
        /*000c*/ 	.word	0x00000000
        /*0010*/ 	.short	0x0006
        /*0012*/ 	.short	0x0030
        /*0014*/ 	.byte	0x00, 0xf0, 0x11, 0x00


	//----- nvinfo : EIATTR_KPARAM_INFO
	.align		4
.L_13:
        /*0018*/ 	.byte	0x04, 0x17
        /*001a*/ 	.short	(.L_15 - .L_14)
.L_14:
        /*001c*/ 	.word	0x00000000
        /*0020*/ 	.short	0x0005
        /*0022*/ 	.short	0x0028
        /*0024*/ 	.byte	0x00, 0xf4, 0x21, 0x00


	//----- nvinfo : EIATTR_KPARAM_INFO
	.align		4
.L_15:
        /*0028*/ 	.byte	0x04, 0x17
        /*002a*/ 	.short	(.L_17 - .L_16)
.L_16:
        /*002c*/ 	.word	0x00000000
        /*0030*/ 	.short	0x0004
        /*0032*/ 	.short	0x0020
        /*0034*/ 	.byte	0x00, 0xf4, 0x21, 0x00


	//----- nvinfo : EIATTR_KPARAM_INFO
	.align		4
.L_17:
        /*0038*/ 	.byte	0x04, 0x17
        /*003a*/ 	.short	(.L_19 - .L_18)
.L_18:
        /*003c*/ 	.word	0x00000000
        /*0040*/ 	.short	0x0003
        /*0042*/ 	.short	0x0018
        /*0044*/ 	.byte	0x00, 0xf4, 0x21, 0x00


	//----- nvinfo : EIATTR_KPARAM_INFO
	.align		4
.L_19:
        /*0048*/ 	.byte	0x04, 0x17
        /*004a*/ 	.short	(.L_21 - .L_20)
.L_20:
        /*004c*/ 	.word	0x00000000
        /*0050*/ 	.short	0x0002
        /*0052*/ 	.short	0x0010
        /*0054*/ 	.byte	0x00, 0xf4, 0x21, 0x00


	//----- nvinfo : EIATTR_KPARAM_INFO
	.align		4
.L_21:
        /*0058*/ 	.byte	0x04, 0x17
        /*005a*/ 	.short	(.L_23 - .L_22)
.L_22:
        /*005c*/ 	.word	0x00000000
        /*0060*/ 	.short	0x0001
        /*0062*/ 	.short	0x0008
        /*0064*/ 	.byte	0x00, 0xf4, 0x21, 0x00


	//----- nvinfo : EIATTR_KPARAM_INFO
	.align		4
.L_23:
        /*0068*/ 	.byte	0x04, 0x17
        /*006a*/ 	.short	(.L_25 - .L_24)
.L_24:
        /*006c*/ 	.word	0x00000000
        /*0070*/ 	.short	0x0000
        /*0072*/ 	.short	0x0000
        /*0074*/ 	.byte	0x00, 0xf4, 0x21, 0x00


	//----- nvinfo : EIATTR_SPARSE_MMA_MASK
	.align		4
.L_25:
        /*0078*/ 	.byte	0x03, 0x50
        /*007a*/ 	.short	0x0000


	//----- nvinfo : EIATTR_MAXREG_COUNT
	.align		4
        /*007c*/ 	.byte	0x03, 0x1b
        /*007e*/ 	.short	0x00ff


	//----- nvinfo : EIATTR_EXIT_INSTR_OFFSETS
	.align		4
        /*0080*/ 	.byte	0x04, 0x1c
        /*0082*/ 	.short	(.L_27 - .L_26)


	//   ....[0]....
.L_26:
        /*0084*/ 	.word	0x00000930


	//----- nvinfo : EIATTR_REQNTID
	.align		4
.L_27:
        /*0088*/ 	.byte	0x04, 0x10
        /*008a*/ 	.short	(.L_29 - .L_28)
.L_28:
        /*008c*/ 	.word	0x00000080
        /*0090*/ 	.word	0x00000001
        /*0094*/ 	.word	0x00000001


	//----- nvinfo : EIATTR_CBANK_PARAM_SIZE
	.align		4
.L_29:
        /*0098*/ 	.byte	0x03, 0x19
        /*009a*/ 	.short	0x0034


	//----- nvinfo : EIATTR_PARAM_CBANK
	.align		4
        /*009c*/ 	.byte	0x04, 0x0a
        /*009e*/ 	.short	(.L_31 - .L_30)
	.align		4
.L_30:
        /*00a0*/ 	.word	index@(.nv.constant0.triton_poi_fused_stack_47)
        /*00a4*/ 	.short	0x0210
        /*00a6*/ 	.short	0x0034


	//----- nvinfo : EIATTR_SW_WAR
	.align		4
.L_31:
        /*00a8*/ 	.byte	0x04, 0x36
        /*00aa*/ 	.short	(.L_33 - .L_32)
.L_32:
        /*00ac*/ 	.word	0x00000008
.L_33:


//--------------------- .nv.callgraph             --------------------------
	.section	.nv.callgraph,"",@"SHT_CUDA_CALLGRAPH"
	.align	4
	.sectionentsize	8
	.align		4
        /*0000*/ 	.word	0x00000000
	.align		4
        /*0004*/ 	.word	0xffffffff
	.align		4
        /*0008*/ 	.word	0x00000000
	.align		4
        /*000c*/ 	.word	0xfffffffe
	.align		4
        /*0010*/ 	.word	0x00000000
	.align		4
        /*0014*/ 	.word	0xfffffffd
	.align		4
        /*0018*/ 	.word	0x00000000
	.align		4
        /*001c*/ 	.word	0xfffffffc


//--------------------- .nv.constant4             --------------------------
	.section	.nv.constant4,"a",@progbits
	.align	8
	.align		8
.nv.constant4:
        /*0000*/ 	.dword	_$_str
	.align		8
        /*0008*/ 	.dword	_$_str_$_2


//--------------------- .text.triton_poi_fused_stack_47 --------------------------
	.section	.text.triton_poi_fused_stack_47,"ax",@progbits
	.align	128
        .global         triton_poi_fused_stack_47
        .type           triton_poi_fused_stack_47,@function
        .size           triton_poi_fused_stack_47,(.L_x_1 - triton_poi_fused_stack_47)
        .other          triton_poi_fused_stack_47,@"STO_CUDA_ENTRY STV_DEFAULT"
triton_poi_fused_stack_47:
.text.triton_poi_fused_stack_47:
[----:B------:R-:W-:Y:S01]  /*0000*/  LDC R1, c[0x0][0x28] ;  /* 0x00000a00ff017b82 */ /* 0x000fe20000000800 */
[----:B------:R-:W1:Y:S07]  /*0010*/  S2R R0, SR_TID.X ;  /* 0x0000000000007919 */ /* 0x000e6e0000002100 */
[----:B------:R-:W2:Y:S01]  /*0020*/  LDC.64 R6, c[0x0][0x220] ;  /* 0x00008800ff067b82 */ /* 0x000ea20000000a00 */
[----:B------:R-:W-:Y:S01]  /*0030*/  CS2R R12, SRZ ;  /* 0x00000000000c7805 */ /* 0x000fe2000001ff00 */
[----:B------:R-:W-:Y:S01]  /*0040*/  ULDC.64 UR4, c[0x0][0x208] ;  /* 0x0000820000047ab9 */ /* 0x000fe20000000a00 */
[----:B------:R-:W3:Y:S05]  /*0050*/  S2R R2, SR_CTAID.X ;  /* 0x0000000000027919 */ /* 0x000eea0000002500 */
[----:B------:R-:W4:Y:S08]  /*0060*/  LDC.64 R8, c[0x0][0x228] ;  /* 0x00008a00ff087b82 */ /* 0x000f300000000a00 */
[----:B------:R-:W5:Y:S01]  /*0070*/  LDC.64 R24, c[0x0][0x218] ;  /* 0x00008600ff187b82 */ /* 0x000f620000000a00 */
[----:B-1----:R-:W-:-:S05]  /*0080*/  IMAD.SHL.U32 R0, R0, 0x2, RZ ;  /* 0x0000000200007824 */ /* 0x002fca00078e00ff */
[----:B------:R-:W-:-:S05]  /*0090*/  LOP3.LUT R3, R0, 0xfe, RZ, 0xc0, !PT ;  /* 0x000000fe00037812 */ /* 0x000fca00078ec0ff */
[----:B---3--:R-:W-:-:S05]  /*00a0*/  IMAD R0, R2, 0x100, R3 ;  /* 0x0000010002007824 */ /* 0x008fca00078e0203 */
[----:B------:R-:W-:Y:S02]  /*00b0*/  SHF.R.S32.HI R3, RZ, 0x1f, R0 ;  /* 0x0000001fff037819 */ /* 0x000fe40000011400 */
[----:B------:R-:W-:Y:S02]  /*00c0*/  ISETP.GE.AND P0, PT, R0, 0x8000, PT ;  /* 0x000080000000780c */ /* 0x000fe40003f06270 */
[----:B------:R-:W-:-:S04]  /*00d0*/  LEA.HI R10, R3, R0, RZ, 0xb ;  /* 0x00000000030a7211 */ /* 0x000fc800078f58ff */
[----:B------:R-:W-:-:S05]  /*00e0*/  LOP3.LUT R3, R10, 0xfffff800, RZ, 0xc0, !PT ;  /* 0xfffff8000a037812 */ /* 0x000fca00078ec0ff */
[----:B------:R-:W-:-:S04]  /*00f0*/  IMAD.IADD R3, R0, 0x1, -R3 ;  /* 0x0000000100037824 */ /* 0x000fc800078e0a03 */
[----:B--2---:R-:W-:-:S05]  /*0100*/  IMAD.WIDE R4, R3, 0x4, R6 ;  /* 0x0000000403047825 */ /* 0x004fca00078e0206 */
[----:B------:R1:W2:Y:S01]  /*0110*/  @!P0 LDG.E.EL.64 R12, desc[UR4][R4.64] ;  /* 0x00000004040c8981 */ /* 0x0002a2000c2e1b00 */
[----:B------:R-:W-:Y:S02]  /*0120*/  SHF.R.S32.HI R16, RZ, 0xb, R10 ;  /* 0x0000000bff107819 */ /* 0x000fe4000001140a */
[----:B------:R-:W-:Y:S02]  /*0130*/  CS2R R14, SRZ ;  /* 0x00000000000e7805 */ /* 0x000fe4000001ff00 */
[----:B------:R-:W-:Y:S01]  /*0140*/  SHF.R.S32.HI R2, RZ, 0x17, R2 ;  /* 0x00000017ff027819 */ /* 0x000fe20000011402 */
[----:B------:R-:W3:Y:S01]  /*0150*/  LDC.64 R10, c[0x0][0x230] ;  /* 0x00008c00ff0a7b82 */ /* 0x000ee20000000a00 */
[----:B----4-:R-:W-:-:S04]  /*0160*/  IMAD.WIDE R26, R3, 0x4, R8 ;  /* 0x00000004031a7825 */ /* 0x010fc800078e0208 */
[----:B-----5:R-:W-:Y:S01]  /*0170*/  IMAD.WIDE R22, R3, 0x4, R24 ;  /* 0x0000000403167825 */ /* 0x020fe200078e0218 */
[----:B-1----:R-:W-:Y:S01]  /*0180*/  LEA.HI R4, R16, R16, RZ, 0x2 ;  /* 0x0000001010047211 */ /* 0x002fe200078f10ff */
[----:B------:R1:W4:Y:S03]  /*0190*/  @!P0 LDG.E.EL.64 R14, desc[UR4][R26.64] ;  /* 0x000000041a0e8981 */ /* 0x000326000c2e1b00 */
[----:B------:R-:W-:-:S05]  /*01a0*/  LOP3.LUT R5, R4, 0xffffc, RZ, 0xc0, !PT ;  /* 0x000ffffc04057812 */ /* 0x000fca00078ec0ff */
[----:B------:R-:W-:Y:S01]  /*01b0*/  IMAD.IADD R4, R16, 0x1, -R5 ;  /* 0x0000000110047824 */ /* 0x000fe200078e0a05 */
[----:B------:R-:W-:Y:S01]  /*01c0*/  SGXT R5, R2, 0x1 ;  /* 0x000000010205781a */ /* 0x000fe20000000200 */
[----:B-1----:R-:W1:Y:S03]  /*01d0*/  LDC.64 R26, c[0x0][0x210] ;  /* 0x00008400ff1a7b82 */ /* 0x002e660000000a00 */
[----:B------:R-:W-:-:S05]  /*01e0*/  LEA.HI R5, R5, R0, RZ, 0xd ;  /* 0x0000000005057211 */ /* 0x000fca00078f68ff */
[----:B------:R-:W-:-:S05]  /*01f0*/  IMAD.SHL.U32 R5, R5, 0x2, RZ ;  /* 0x0000000205057824 */ /* 0x000fca00078e00ff */
[----:B------:R-:W-:Y:S01]  /*0200*/  LOP3.LUT R2, R5, 0xffffc000, RZ, 0xc0, !PT ;  /* 0xffffc00005027812 */ /* 0x000fe200078ec0ff */
[----:B------:R-:W-:-:S04]  /*0210*/  VIADD R5, R3, 0x800 ;  /* 0x0000080003057836 */ /* 0x000fc80000000000 */
[----:B------:R-:W-:Y:S02]  /*0220*/  IMAD R28, R4, 0x1000, R2 ;  /* 0x00001000041c7824 */ /* 0x000fe400078e0202 */
[----:B---3--:R-:W-:Y:S01]  /*0230*/  IMAD.WIDE R18, R3, 0x4, R10 ;  /* 0x0000000403127825 */ /* 0x008fe200078e020a */
[----:B------:R-:W-:-:S03]  /*0240*/  CS2R R16, SRZ ;  /* 0x0000000000107805 */ /* 0x000fc6000001ff00 */
[----:B------:R-:W-:-:S03]  /*0250*/  IMAD.IADD R29, R3, 0x1, R28 ;  /* 0x00000001031d7824 */ /* 0x000fc600078e021c */
[----:B------:R3:W5:Y:S01]  /*0260*/  @!P0 LDG.E.EL.64 R16, desc[UR4][R18.64] ;  /* 0x0000000412108981 */ /* 0x000762000c2e1b00 */
[----:B-1----:R-:W-:Y:S01]  /*0270*/  IMAD.WIDE R28, R29, 0x4, R26 ;  /* 0x000000041d1c7825 */ /* 0x002fe200078e021a */
[----:B---3--:R-:W-:-:S06]  /*0280*/  CS2R R18, SRZ ;  /* 0x0000000000127805 */ /* 0x008fcc000001ff00 */
[----:B------:R1:W3:Y:S02]  /*0290*/  @!P0 LDG.E.64 R18, desc[UR4][R28.64] ;  /* 0x000000041c128981 */ /* 0x0002e4000c1e1b00 */
[----:B-1----:R-:W-:Y:S01]  /*02a0*/  IMAD.WIDE.U32 R28, R5, 0x4, R24 ;  /* 0x00000004051c7825 */ /* 0x002fe200078e0018 */
[----:B------:R-:W-:-:S03]  /*02b0*/  CS2R R24, SRZ ;  /* 0x0000000000187805 */ /* 0x000fc6000001ff00 */
[----:B------:R-:W-:-:S04]  /*02c0*/  IMAD.WIDE.U32 R8, R5, 0x4, R8 ;  /* 0x0000000405087825 */ /* 0x000fc800078e0008 */
[----:B------:R-:W-:Y:S01]  /*02d0*/  IMAD.WIDE.U32 R10, R5, 0x4, R10 ;  /* 0x00000004050a7825 */ /* 0x000fe200078e000a */
[----:B--2---:R-:W-:Y:S02]  /*02e0*/  SEL R12, R12, RZ, !P0 ;  /* 0x000000ff0c0c7207 */ /* 0x004fe40004000000 */
[----:B------:R-:W-:-:S03]  /*02f0*/  SEL R13, R13, RZ, !P0 ;  /* 0x000000ff0d0d7207 */ /* 0x000fc60004000000 */
[----:B------:R-:W-:Y:S02]  /*0300*/  FADD R21, R12, 9.9999997473787516356e-06 ;  /* 0x3727c5ac0c157421 */ /* 0x000fe40000000000 */
[----:B------:R-:W-:Y:S01]  /*0310*/  FADD R20, R13, 9.9999997473787516356e-06 ;  /* 0x3727c5ac0d147421 */ /* 0x000fe20000000000 */
[----:B------:R-:W-:-:S03]  /*0320*/  CS2R R12, SRZ ;  /* 0x00000000000c7805 */ /* 0x000fc6000001ff00 */
[----:B------:R-:W1:Y:S03]  /*0330*/  MUFU.SQRT R21, R21 ;  /* 0x0000001500157308 */ /* 0x000e660000002000 */
[----:B------:R2:W4:Y:S05]  /*0340*/  @!P0 LDG.E.EL.64 R12, desc[UR4][R22.64] ;  /* 0x00000004160c8981 */ /* 0x00052a000c2e1b00 */
[----:B------:R-:W2:Y:S01]  /*0350*/  MUFU.SQRT R20, R20 ;  /* 0x0000001400147308 */ /* 0x000ea20000002000 */
[C---:B-1----:R-:W-:Y:S02]  /*0360*/  FSETP.GT.AND P1, PT, R21.reuse, 8.50705917302346158658e+37, PT ;  /* 0x7e8000001500780b */ /* 0x042fe40003f24000 */
[----:B------:R-:W-:-:S02]  /*0370*/  FSETP.GEU.AND P3, PT, R21, 1.175494350822287508e-38, PT ;  /* 0x008000001500780b */ /* 0x000fc40003f6e000 */
[C---:B0-2---:R-:W-:Y:S02]  /*0380*/  FSETP.GT.AND P2, PT, R20.reuse, 8.50705917302346158658e+37, PT ;  /* 0x7e8000001400780b */ /* 0x045fe40003f44000 */
[----:B------:R-:W-:-:S07]  /*0390*/  FSETP.GEU.AND P4, PT, R20, 1.175494350822287508e-38, PT ;  /* 0x008000001400780b */ /* 0x000fce0003f8e000 */
[----:B------:R-:W-:-:S04]  /*03a0*/  @P1 FMUL R21, R21, 0.25 ;  /* 0x3e80000015151820 */ /* 0x000fc80000400000 */
[----:B------:R-:W-:Y:S01]  /*03b0*/  @!P3 FMUL R21, R21, 16777216 ;  /* 0x4b8000001515b820 */ /* 0x000fe20000400000 */
[----:B------:R-:W-:Y:S01]  /*03c0*/  @P2 FMUL R20, R20, 0.25 ;  /* 0x3e80000014142820 */ /* 0x000fe20000400000 */
[----:B------:R-:W-:-:S04]  /*03d0*/  IMAD.IADD R23, R2, 0x1, R5 ;  /* 0x0000000102177824 */ /* 0x000fc800078e0205 */
[----:B------:R-:W0:Y:S01]  /*03e0*/  MUFU.RCP R21, R21 ;  /* 0x0000001500157308 */ /* 0x000e220000001000 */
[----:B------:R-:W-:Y:S01]  /*03f0*/  @!P4 FMUL R20, R20, 16777216 ;  /* 0x4b8000001414c820 */ /* 0x000fe20000400000 */
[----:B------:R-:W-:Y:S02]  /*0400*/  IMAD.MOV.U32 R2, RZ, RZ, 0x3e800000 ;  /* 0x3e800000ff027424 */ /* 0x000fe400078e00ff */
[----:B------:R-:W-:-:S04]  /*0410*/  IMAD R22, R4, 0x1000, R23 ;  /* 0x0000100004167824 */ /* 0x000fc800078e0217 */
[----:B------:R-:W1:Y:S01]  /*0420*/  MUFU.RCP R20, R20 ;  /* 0x0000001400147308 */ /* 0x000e620000001000 */
[C---:B------:R-:W-:Y:S02]  /*0430*/  FSEL R4, R2.reuse, 1, P1 ;  /* 0x3f80000002047808 */ /* 0x040fe40000800000 */
[----:B------:R-:W-:-:S03]  /*0440*/  FSEL R3, R2, 1, P2 ;  /* 0x3f80000002037808 */ /* 0x000fc60001000000 */
[----:B------:R-:W-:Y:S01]  /*0450*/  @!P3 FMUL R4, R4, 16777216 ;  /* 0x4b8000000404b820 */ /* 0x000fe20000400000 */
[----:B------:R-:W-:Y:S01]  /*0460*/  ISETP.GT.AND P1, PT, R0, 0x7fff, PT ;  /* 0x00007fff0000780c */ /* 0x000fe20003f24270 */
[----:B------:R-:W-:Y:S02]  /*0470*/  @!P4 FMUL R3, R3, 16777216 ;  /* 0x4b8000000303c820 */ /* 0x000fe40000400000 */
[----:B0-----:R-:W-:Y:S01]  /*0480*/  FMUL R4, R21, R4 ;  /* 0x0000000415047220 */ /* 0x001fe20000400000 */
[----:B------:R-:W-:Y:S02]  /*0490*/  VIADD R21, R22, 0xffff0000 ;  /* 0xffff000016157836 */ /* 0x000fe40000000000 */
[----:B-1----:R-:W-:Y:S02]  /*04a0*/  FMUL R3, R20, R3 ;  /* 0x0000000314037220 */ /* 0x002fe40000400000 */
[----:B------:R-:W-:Y:S01]  /*04b0*/  IMAD.WIDE R26, R21, 0x4, R26 ;  /* 0x00000004151a7825 */ /* 0x000fe200078e021a */
[----:B------:R-:W-:-:S06]  /*04c0*/  CS2R R20, SRZ ;  /* 0x0000000000147805 */ /* 0x000fcc000001ff00 */
[----:B------:R0:W2:Y:S02]  /*04d0*/  @P1 LDG.E.64 R20, desc[UR4][R26.64] ;  /* 0x000000041a141981 */ /* 0x0000a4000c1e1b00 */
[----:B0-----:R-:W-:-:S05]  /*04e0*/  IMAD.WIDE.U32 R26, R5, 0x4, R6 ;  /* 0x00000004051a7825 */ /* 0x001fca00078e0006 */
[----:B------:R-:W2:Y:S01]  /*04f0*/  @P1 LDG.E.EL.64 R24, desc[UR4][R26.64] ;  /* 0x000000041a181981 */ /* 0x000ea2000c2e1b00 */
[----:B------:R-:W-:-:S06]  /*0500*/  CS2R R22, SRZ ;  /* 0x0000000000167805 */ /* 0x000fcc000001ff00 */
[----:B------:R0:W2:Y:S01]  /*0510*/  @P1 LDG.E.EL.64 R22, desc[UR4][R28.64] ;  /* 0x000000041c161981 */ /* 0x0000a2000c2e1b00 */
[----:B------:R-:W-:-:S06]  /*0520*/  CS2R R6, SRZ ;  /* 0x0000000000067805 */ /* 0x000fcc000001ff00 */
[----:B------:R3:W2:Y:S01]  /*0530*/  @P1 LDG.E.EL.64 R6, desc[UR4][R8.64] ;  /* 0x0000000408061981 */ /* 0x0006a2000c2e1b00 */
[----:B0-----:R-:W-:-:S06]  /*0540*/  CS2R R28, SRZ ;  /* 0x00000000001c7805 */ /* 0x001fcc000001ff00 */
[----:B------:R0:W2:Y:S01]  /*0550*/  @P1 LDG.E.EL.64 R28, desc[UR4][R10.64] ;  /* 0x000000040a1c1981 */ /* 0x0000a2000c2e1b00 */
[----:B---3--:R-:W-:Y:S02]  /*0560*/  SEL R9, R18, RZ, !P0 ;  /* 0x000000ff12097207 */ /* 0x008fe40004000000 */
[----:B-----5:R-:W-:Y:S02]  /*0570*/  SEL R16, R16, RZ, !P0 ;  /* 0x000000ff10107207 */ /* 0x020fe40004000000 */
[----:B------:R-:W-:Y:S02]  /*0580*/  SEL R17, R17, RZ, !P0 ;  /* 0x000000ff11117207 */ /* 0x000fe40004000000 */
[----:B----4-:R-:W-:Y:S02]  /*0590*/  SEL R8, R12, RZ, !P0 ;  /* 0x000000ff0c087207 */ /* 0x010fe40004000000 */
[----:B------:R-:W-:Y:S02]  /*05a0*/  SEL R13, R13, RZ, !P0 ;  /* 0x000000ff0d0d7207 */ /* 0x000fe40004000000 */
[----:B------:R-:W-:Y:S01]  /*05b0*/  SEL R12, R19, RZ, !P0 ;  /* 0x000000ff130c7207 */ /* 0x000fe20004000000 */
[----:B------:R-:W-:-:S04]  /*05c0*/  FADD R9, R9, -R8 ;  /* 0x8000000809097221 */ /* 0x000fc80000000000 */
[----:B------:R-:W-:Y:S01]  /*05d0*/  FADD R12, R12, -R13 ;  /* 0x8000000d0c0c7221 */ /* 0x000fe20000000000 */
[----:B------:R-:W-:-:S03]  /*05e0*/  FMUL R4, R4, R9 ;  /* 0x0000000904047220 */ /* 0x000fc60000400000 */
[----:B------:R-:W-:Y:S01]  /*05f0*/  FMUL R9, R3, R12 ;  /* 0x0000000c03097220 */ /* 0x000fe20000400000 */
[----:B--2---:R-:W-:-:S05]  /*0600*/  SEL R24, R24, RZ, P1 ;  /* 0x000000ff18187207 */ /* 0x004fca0000800000 */
[----:B------:R-:W-:Y:S01]  /*0610*/  FADD R24, R24, 9.9999997473787516356e-06 ;  /* 0x3727c5ac18187421 */ /* 0x000fe20000000000 */
[----:B------:R-:W-:-:S03]  /*0620*/  SEL R25, R25, RZ, P1 ;  /* 0x000000ff19197207 */ /* 0x000fc60000800000 */
[----:B------:R-:W1:Y:S02]  /*0630*/  MUFU.SQRT R5, R24 ;  /* 0x0000001800057308 */ /* 0x000e640000002000 */
[----:B------:R-:W-:-:S06]  /*0640*/  FADD R25, R25, 9.9999997473787516356e-06 ;  /* 0x3727c5ac19197421 */ /* 0x000fcc0000000000 */
[----:B------:R-:W2:Y:S01]  /*0650*/  MUFU.SQRT R26, R25 ;  /* 0x00000019001a7308 */ /* 0x000ea20000002000 */
[C---:B-1----:R-:W-:Y:S02]  /*0660*/  FSETP.GT.AND P2, PT, R5.reuse, 8.50705917302346158658e+37, PT ;  /* 0x7e8000000500780b */ /* 0x042fe40003f44000 */
[----:B------:R-:W-:Y:S02]  /*0670*/  FSETP.GEU.AND P4, PT, R5, 1.175494350822287508e-38, PT ;  /* 0x008000000500780b */ /* 0x000fe40003f8e000 */
[C---:B--2---:R-:W-:Y:S02]  /*0680*/  FSETP.GT.AND P3, PT, R26.reuse, 8.50705917302346158658e+37, PT ;  /* 0x7e8000001a00780b */ /* 0x044fe40003f64000 */
[----:B------:R-:W-:-:S07]  /*0690*/  FSETP.GEU.AND P5, PT, R26, 1.175494350822287508e-38, PT ;  /* 0x008000001a00780b */ /* 0x000fce0003fae000 */
[----:B------:R-:W-:-:S04]  /*06a0*/  @P2 FMUL R5, R5, 0.25 ;  /* 0x3e80000005052820 */ /* 0x000fc80000400000 */
[----:B------:R-:W-:Y:S01]  /*06b0*/  @!P4 FMUL R5, R5, 16777216 ;  /* 0x4b8000000505c820 */ /* 0x000fe20000400000 */
[----:B------:R-:W-:-:S05]  /*06c0*/  @P3 FMUL R26, R26, 0.25 ;  /* 0x3e8000001a1a3820 */ /* 0x000fca0000400000 */
[----:B------:R-:W1:Y:S01]  /*06d0*/  MUFU.RCP R5, R5 ;  /* 0x0000000500057308 */ /* 0x000e620000001000 */
[----:B0-----:R-:W-:Y:S01]  /*06e0*/  FSEL R10, R2, 1, P2 ;  /* 0x3f800000020a7808 */ /* 0x001fe20001000000 */
[----:B------:R-:W-:Y:S01]  /*06f0*/  @!P5 FMUL R26, R26, 16777216 ;  /* 0x4b8000001a1ad820 */ /* 0x000fe20000400000 */
[----:B------:R-:W-:Y:S02]  /*0700*/  SEL R20, R20, RZ, P1 ;  /* 0x000000ff14147207 */ /* 0x000fe40000800000 */
[----:B------:R-:W-:Y:S01]  /*0710*/  SEL R13, R22, RZ, P1 ;  /* 0x000000ff160d7207 */ /* 0x000fe20000800000 */
[----:B------:R-:W-:Y:S01]  /*0720*/  @!P4 FMUL R10, R10, 16777216 ;  /* 0x4b8000000a0ac820 */ /* 0x000fe20000400000 */
[----:B------:R-:W-:Y:S01]  /*0730*/  FSEL R11, R2, 1, P3 ;  /* 0x3f800000020b7808 */ /* 0x000fe20001800000 */
[----:B------:R-:W0:Y:S01]  /*0740*/  MUFU.RCP R8, R26 ;  /* 0x0000001a00087308 */ /* 0x000e220000001000 */
[----:B------:R-:W-:Y:S02]  /*0750*/  SEL R21, R21, RZ, P1 ;  /* 0x000000ff15157207 */ /* 0x000fe40000800000 */
[----:B------:R-:W-:Y:S01]  /*0760*/  SEL R2, R23, RZ, P1 ;  /* 0x000000ff17027207 */ /* 0x000fe20000800000 */
[----:B------:R-:W-:Y:S01]  /*0770*/  FADD R12, R20, -R13 ;  /* 0x8000000d140c7221 */ /* 0x000fe20000000000 */
[----:B-1----:R-:W-:-:S03]  /*0780*/  FMUL R13, R5, R10 ;  /* 0x0000000a050d7220 */ /* 0x002fc60000400000 */
[----:B------:R-:W-:Y:S02]  /*0790*/  FADD R5, R21, -R2 ;  /* 0x8000000215057221 */ /* 0x000fe40000000000 */
[----:B------:R-:W1:Y:S01]  /*07a0*/  LDC.64 R2, c[0x0][0x238] ;  /* 0x00008e00ff027b82 */ /* 0x000e620000000a00 */
[----:B------:R-:W-:Y:S01]  /*07b0*/  @!P5 FMUL R11, R11, 16777216 ;  /* 0x4b8000000b0bd820 */ /* 0x000fe20000400000 */
[----:B------:R-:W-:-:S03]  /*07c0*/  SEL R28, R28, RZ, P1 ;  /* 0x000000ff1c1c7207 */ /* 0x000fc60000800000 */
[----:B0-----:R-:W-:Y:S01]  /*07d0*/  FMUL R10, R8, R11 ;  /* 0x0000000b080a7220 */ /* 0x001fe20000400000 */
[----:B------:R-:W-:Y:S01]  /*07e0*/  FMUL R11, R13, R12 ;  /* 0x0000000c0d0b7220 */ /* 0x000fe20000400000 */
[----:B------:R-:W-:Y:S02]  /*07f0*/  SEL R13, R14, RZ, !P0 ;  /* 0x000000ff0e0d7207 */ /* 0x000fe40004000000 */
[----:B------:R-:W-:Y:S02]  /*0800*/  SEL R8, R15, RZ, !P0 ;  /* 0x000000ff0f087207 */ /* 0x000fe40004000000 */
[----:B------:R-:W-:Y:S01]  /*0810*/  SEL R15, R6, RZ, P1 ;  /* 0x000000ff060f7207 */ /* 0x000fe20000800000 */
[----:B------:R-:W-:Y:S01]  /*0820*/  FMUL R6, R10, R5 ;  /* 0x000000050a067220 */ /* 0x000fe20000400000 */
[----:B------:R-:W-:Y:S02]  /*0830*/  SEL R12, R7, RZ, P1 ;  /* 0x000000ff070c7207 */ /* 0x000fe40000800000 */
[----:B------:R-:W-:Y:S01]  /*0840*/  SEL R29, R29, RZ, P1 ;  /* 0x000000ff1d1d7207 */ /* 0x000fe20000800000 */
[----:B------:R-:W-:Y:S01]  /*0850*/  FFMA R4, R13, R4, R16 ;  /* 0x000000040d047223 */ /* 0x000fe20000000010 */
[----:B------:R-:W-:Y:S01]  /*0860*/  FFMA R9, R8, R9, R17 ;  /* 0x0000000908097223 */ /* 0x000fe20000000011 */
[----:B------:R-:W-:-:S02]  /*0870*/  FFMA R11, R15, R11, R28 ;  /* 0x0000000b0f0b7223 */ /* 0x000fc4000000001c */
[----:B------:R-:W-:Y:S01]  /*0880*/  FFMA R6, R12, R6, R29 ;  /* 0x000000060c067223 */ /* 0x000fe2000000001d */
[----:B------:R-:W-:Y:S02]  /*0890*/  FSETP.GEU.AND P3, PT, R4, RZ, PT ;  /* 0x000000ff0400720b */ /* 0x000fe40003f6e000 */
[----:B------:R-:W-:Y:S02]  /*08a0*/  FSETP.GEU.AND P4, PT, R9, RZ, PT ;  /* 0x000000ff0900720b */ /* 0x000fe40003f8e000 */
[----:B------:R-:W-:Y:S02]  /*08b0*/  FSETP.GEU.AND P2, PT, R11, RZ, PT ;  /* 0x000000ff0b00720b */ /* 0x000fe40003f4e000 */
[----:B------:R-:W-:Y:S01]  /*08c0*/  FSETP.GEU.AND P1, PT, R6, RZ, PT ;  /* 0x000000ff0600720b */ /* 0x000fe20003f2e000 */
[----:B-1----:R-:W-:Y:S01]  /*08d0*/  IMAD.WIDE R2, R0, 0x4, R2 ;  /* 0x0000000400027825 */ /* 0x002fe200078e0202 */
[----:B------:R-:W-:Y:S02]  /*08e0*/  FSEL R4, R4, RZ, P3 ;  /* 0x000000ff04047208 */ /* 0x000fe40001800000 */
[----:B------:R-:W-:-:S02]  /*08f0*/  FSEL R5, R9, RZ, P4 ;  /* 0x000000ff09057208 */ /* 0x000fc40002000000 */
[----:B------:R-:W-:Y:S02]  /*0900*/  @P0 FSEL R4, R11, RZ, P2 ;  /* 0x000000ff0b040208 */ /* 0x000fe40001000000 */
[----:B------:R-:W-:-:S05]  /*0910*/  @P0 FSEL R5, R6, RZ, P1 ;  /* 0x000000ff06050208 */ /* 0x000fca0000800000 */
[----:B------:R-:W-:Y:S01]  /*0920*/  STG.E.64 desc[UR4][R2.64], R4 ;  /* 0x0000000402007986 */ /* 0x000fe2000c101b04 */
[----:B------:R-:W-:Y:S05]  /*0930*/  EXIT ;  /* 0x000000000000794d */ /* 0x000fea0003800000 */
.L_x_0:
[----:B------:R-:W-:-:S00]  /*0940*/  BRA `(.L_x_0) ;  /* 0xfffffffc00fc7947 */ /* 0x000fc0000383ffff */
[----:B------:R-:W-:-:S00]  /*0950*/  NOP ;  /* 0x0000000000007918 */ /* 0x000fc00000000000 */
        /* <DEDUP_REMOVED lines=10> */
.L_x_1:


//--------------------- .nv.global.init           --------------------------
	.section	.nv.global.init,"aw",@progbits
.nv.global.init:
	.type		_$_str,@object
	.size		_$_str,(_$_str_$_2 - _$_str)
_$_str:
        /*0000*/ 	.byte	0x5f, 0x5f, 0x43, 0x55, 0x44, 0x41, 0x5f, 0x46, 0x54, 0x5a, 0x00
	.type		_$_str_$_2,@object
	.size		_$_str_$_2,(.L_1 - _$_str_$_2)
_$_str_$_2:
        /*000b*/ 	.byte	0x5f, 0x5f, 0x43, 0x55, 0x44, 0x41, 0x5f, 0x50, 0x52, 0x45, 0x43, 0x5f, 0x53, 0x51, 0x52, 0x54
        /*001b*/ 	.byte	0x00
.L_1:


//--------------------- .nv.constant0.triton_poi_fused_stack_47 --------------------------
	.section	.nv.constant0.triton_poi_fused_stack_47,"a",@progbits
	.sectionflags	@""
	.align	4
.nv.constant0.triton_poi_fused_stack_47:
	.zero		580
